//
// Generated by NVIDIA NVVM Compiler
//
// Compiler Build ID: CL-36424714
// Cuda compilation tools, release 13.0, V13.0.88
// Based on NVVM 20.0.0
//

.version 9.0
.target sm_100
.address_size 64

	// .globl	_Z6kerneliPiS_S_

.visible .entry _Z6kerneliPiS_S_(
	.param .u32 _Z6kerneliPiS_S__param_0,
	.param .u64 .ptr .align 1 _Z6kerneliPiS_S__param_1,
	.param .u64 .ptr .align 1 _Z6kerneliPiS_S__param_2,
	.param .u64 .ptr .align 1 _Z6kerneliPiS_S__param_3
)
{


	ret;

}


// ===== COMPILED SASS (sm_100) =====

	.target	sm_100

	.elftype	@"ET_EXEC"


//--------------------- .note.nv.tkinfo           --------------------------
	.section	.note.nv.tkinfo,"",@"SHT_NOTE"
	.sectionflags	@"SHF_NOTE_NV_TKINFO"
	.tkinfo
        /*0018*/ 	.word	0x00000002
        /*0030*/ 	.string	""
        /*0030*/ 	.string	"ptxas"
        /*0030*/ 	.string	"Cuda compilation tools, release 13.0, V13.0.88"
        /*0030*/ 	.string	"Build cuda_13.0.r13.0/compiler.36424714_0"
        /*0030*/ 	.string	"-arch sm_100 -m 64 "



//--------------------- .note.nv.cuinfo           --------------------------
	.section	.note.nv.cuinfo,"",@"SHT_NOTE"
	.sectionflags	@"SHF_NOTE_NV_CUINFO"
        /*0018*/ 	.short	0x0002
        /*001a*/ 	.short	0x0064
        /*001c*/ 	.short	0x0082
	.zero		2


//--------------------- .nv.info                  --------------------------
	.section	.nv.info,"",@"SHT_CUDA_INFO"
	.align	4


	//----- nvinfo : EIATTR_REGCOUNT
	.align		4
        /*0000*/ 	.byte	0x04, 0x2f
        /*0002*/ 	.short	(.L_1 - .L_0)
	.align		4
.L_0:
        /*0004*/ 	.word	index@(_Z6kerneliPiS_S_)
        /*0008*/ 	.word	0x00000004


	//----- nvinfo : EIATTR_FRAME_SIZE
	.align		4
.L_1:
        /*000c*/ 	.byte	0x04, 0x11
        /*000e*/ 	.short	(.L_3 - .L_2)
	.align		4
.L_2:
        /*0010*/ 	.word	index@(_Z6kerneliPiS_S_)
        /*0014*/ 	.word	0x00000000


	//----- nvinfo : EIATTR_MIN_STACK_SIZE
	.align		4
.L_3:
        /*0018*/ 	.byte	0x04, 0x12
        /*001a*/ 	.short	(.L_5 - .L_4)
	.align		4
.L_4:
        /*001c*/ 	.word	index@(_Z6kerneliPiS_S_)
        /*0020*/ 	.word	0x00000000
.L_5:


//--------------------- .nv.compat                --------------------------
	.section	.nv.compat,"",@"SHT_CUDA_COMPAT_INFO"
	.align	4
        /*0000*/ 	.byte	0x02, 0x09, 0x00, 0x00, 0x02, 0x02, 0x01, 0x00, 0x02, 0x05, 0x05, 0x00, 0x03, 0x07, 0x01, 0x01
        /*0010*/ 	.byte	0x02, 0x03, 0x00, 0x00, 0x02, 0x06, 0x01, 0x00, 0x04, 0x0b, 0x08, 0x00, 0x09, 0x00, 0x00, 0x00
        /*0020*/ 	.byte	0x00, 0x00, 0x00, 0x00


//--------------------- .nv.info._Z6kerneliPiS_S_ --------------------------
	.section	.nv.info._Z6kerneliPiS_S_,"",@"SHT_CUDA_INFO"
	.sectionflags	@""
	.align	4


	//----- nvinfo : EIATTR_CUDA_API_VERSION
	.align		4
        /*0000*/ 	.byte	0x04, 0x37
        /*0002*/ 	.short	(.L_7 - .L_6)
.L_6:
        /*0004*/ 	.word	0x00000082


	//----- nvinfo : EIATTR_KPARAM_INFO
	.align		4
.L_7:
        /*0008*/ 	.byte	0x04, 0x17
        /*000a*/ 	.short	(.L_9 - .L_8)
.L_8:
        /*000c*/ 	.word	0x00000000
        /*0010*/ 	.short	0x0003
        /*0012*/ 	.short	0x0018
        /*0014*/ 	.byte	0x00, 0xf5, 0x21, 0x00


	//----- nvinfo : EIATTR_KPARAM_INFO
	.align		4
.L_9:
        /*0018*/ 	.byte	0x04, 0x17
        /*001a*/ 	.short	(.L_11 - .L_10)
.L_10:
        /*001c*/ 	.word	0x00000000
        /*0020*/ 	.short	0x0002
        /*0022*/ 	.short	0x0010
        /*0024*/ 	.byte	0x00, 0xf5, 0x21, 0x00


	//----- nvinfo : EIATTR_KPARAM_INFO
	.align		4
.L_11:
        /*0028*/ 	.byte	0x04, 0x17
        /*002a*/ 	.short	(.L_13 - .L_12)
.L_12:
        /*002c*/ 	.word	0x00000000
        /*0030*/ 	.short	0x0001
        /*0032*/ 	.short	0x0008
        /*0034*/ 	.byte	0x00, 0xf5, 0x21, 0x00


	//----- nvinfo : EIATTR_KPARAM_INFO
	.align		4
.L_13:
        /*0038*/ 	.byte	0x04, 0x17
        /*003a*/ 	.short	(.L_15 - .L_14)
.L_14:
        /*003c*/ 	.word	0x00000000
        /*0040*/ 	.short	0x0000
        /*0042*/ 	.short	0x0000
        /*0044*/ 	.byte	0x00, 0xf0, 0x11, 0x00


	//----- nvinfo : EIATTR_SPARSE_MMA_MASK
	.align		4
.L_15:
        /*0048*/ 	.byte	0x03, 0x50
        /*004a*/ 	.short	0x0000


	//----- nvinfo : EIATTR_MAXREG_COUNT
	.align		4
        /*004c*/ 	.byte	0x03, 0x1b
        /*004e*/ 	.short	0x00ff


	//----- nvinfo : EIATTR_MERCURY_ISA_VERSION
	.align		4
        /*0050*/ 	.byte	0x03, 0x5f
        /*0052*/ 	.short	0x0101


	//----- nvinfo : EIATTR_VRC_CTA_INIT_COUNT
	.align		4
        /*0054*/ 	.byte	0x02, 0x4a
	.zero		1
	.zero		1


	//----- nvinfo : EIATTR_EXIT_INSTR_OFFSETS
	.align		4
        /*0058*/ 	.byte	0x04, 0x1c
        /*005a*/ 	.short	(.L_17 - .L_16)


	//   ....[0]....
.L_16:
        /*005c*/ 	.word	0x00000010


	//----- nvinfo : EIATTR_CBANK_PARAM_SIZE
	.align		4
.L_17:
        /*0060*/ 	.byte	0x03, 0x19
        /*0062*/ 	.short	0x0020


	//----- nvinfo : EIATTR_PARAM_CBANK
	.align		4
        /*0064*/ 	.byte	0x04, 0x0a
        /*0066*/ 	.short	(.L_19 - .L_18)
	.align		4
.L_18:
        /*0068*/ 	.word	index@(.nv.constant0._Z6kerneliPiS_S_)
        /*006c*/ 	.short	0x0380
        /*006e*/ 	.short	0x0020


	//----- nvinfo : EIATTR_SW_WAR
	.align		4
.L_19:
        /*0070*/ 	.byte	0x04, 0x36
        /*0072*/ 	.short	(.L_21 - .L_20)
.L_20:
        /*0074*/ 	.word	0x00000008
.L_21:


//--------------------- .nv.callgraph             --------------------------
	.section	.nv.callgraph,"",@"SHT_CUDA_CALLGRAPH"
	.align	4
	.sectionentsize	8
	.align		4
        /*0000*/ 	.word	0x00000000
	.align		4
        /*0004*/ 	.word	0xffffffff
	.align		4
        /*0008*/ 	.word	0x00000000
	.align		4
        /*000c*/ 	.word	0xfffffffe
	.align		4
        /*0010*/ 	.word	0x00000000
	.align		4
        /*0014*/ 	.word	0xfffffffd
	.align		4
        /*0018*/ 	.word	0x00000000
	.align		4
        /*001c*/ 	.word	0xfffffffc


//--------------------- .text._Z6kerneliPiS_S_    --------------------------
	.section	.text._Z6kerneliPiS_S_,"ax",@progbits
	.align	128
        .global         _Z6kerneliPiS_S_
        .type           _Z6kerneliPiS_S_,@function
        .size           _Z6kerneliPiS_S_,(.L_x_1 - _Z6kerneliPiS_S_)
        .other          _Z6kerneliPiS_S_,@"STO_CUDA_ENTRY STV_DEFAULT"
_Z6kerneliPiS_S_:
.text._Z6kerneliPiS_S_:
[----:B------:R-:W-:Y:S01]  /*0000*/  LDC R1, c[0x0][0x37c] ;  /* 0x0000df00ff017b82 */ /* 0x000fe20000000800 */
[----:B------:R-:W-:Y:S05]  /*0010*/  EXIT ;  /* 0x000000000000794d */ /* 0x000fea0003800000 */
.L_x_0:
[----:B------:R-:W-:-:S00]  /*0020*/  BRA `(.L_x_0) ;  /* 0xfffffffc00fc7947 */ /* 0x000fc0000383ffff */
[----:B------:R-:W-:-:S00]  /*0030*/  NOP ;  /* 0x0000000000007918 */ /* 0x000fc00000000000 */
        /* <DEDUP_REMOVED lines=12> */
.L_x_1:


//--------------------- .nv.shared.reserved.0     --------------------------
	.section	.nv.shared.reserved.0,"aw",@nobits
	.weak		__nv_reservedSMEM_offset_0_alias
	.size		__nv_reservedSMEM_offset_0_alias, 0, 64
	.other		__nv_reservedSMEM_offset_0_alias,@"STO_CUDA_RESERVED_SHARED STV_DEFAULT"
__nv_reservedSMEM_offset_0_alias:
	.zero		0
	.zero		64


//--------------------- .nv.constant0._Z6kerneliPiS_S_ --------------------------
	.section	.nv.constant0._Z6kerneliPiS_S_,"a",@progbits
	.sectionflags	@""
	.align	4
.nv.constant0._Z6kerneliPiS_S_:
	.zero		928


//--------------------- SYMBOLS --------------------------

	.type		.nv.reservedSmem.offset0,@object
	.size		.nv.reservedSmem.offset0,0x4
